//
// Generated by NVIDIA NVVM Compiler
//
// Compiler Build ID: CL-36424714
// Cuda compilation tools, release 13.0, V13.0.88
// Based on NVVM 20.0.0
//

.version 9.0
.target sm_100
.address_size 64

	// .globl	_Z3MinPfi

.visible .entry _Z3MinPfi(
	.param .u64 .ptr .align 1 _Z3MinPfi_param_0,
	.param .u32 _Z3MinPfi_param_1
)
{
	.reg .pred 	%p<7>;
	.reg .b32 	%r<14>;
	.reg .b32 	%f<5>;
	.reg .b64 	%rd<7>;

	ld.param.u64 	%rd3, [_Z3MinPfi_param_0];
	ld.param.u32 	%r12, [_Z3MinPfi_param_1];
	cvta.to.global.u64 	%rd1, %rd3;
	mov.u32 	%r1, %tid.x;
	mov.u32 	%r13, %ntid.x;
	mul.wide.u32 	%rd4, %r1, 4;
	add.s64 	%rd2, %rd1, %rd4;
$L__BB0_1:
	mov.u32 	%r4, %r13;
	setp.ge.u32 	%p1, %r1, %r4;
	add.s32 	%r9, %r4, %r1;
	setp.ge.s32 	%p2, %r9, %r12;
	or.pred  	%p3, %p1, %p2;
	@%p3 bra 	$L__BB0_4;
	ld.global.f32 	%f3, [%rd2];
	mul.wide.s32 	%rd5, %r4, 4;
	add.s64 	%rd6, %rd2, %rd5;
	ld.global.f32 	%f1, [%rd6];
	setp.leu.f32 	%p4, %f3, %f1;
	@%p4 bra 	$L__BB0_4;
	st.global.f32 	[%rd2], %f1;
$L__BB0_4:
	add.s32 	%r10, %r4, 1;
	shr.u32 	%r13, %r10, 1;
	add.s32 	%r11, %r12, 1;
	shr.s32 	%r12, %r11, 1;
	setp.gt.u32 	%p5, %r4, 2;
	@%p5 bra 	$L__BB0_1;
	ld.global.f32 	%f4, [%rd1];
	ld.global.f32 	%f2, [%rd1+4];
	setp.leu.f32 	%p6, %f4, %f2;
	@%p6 bra 	$L__BB0_7;
	st.global.f32 	[%rd1], %f2;
$L__BB0_7:
	ret;

}
	// .globl	_Z3MaxPfi
.visible .entry _Z3MaxPfi(
	.param .u64 .ptr .align 1 _Z3MaxPfi_param_0,
	.param .u32 _Z3MaxPfi_param_1
)
{
	.reg .pred 	%p<7>;
	.reg .b32 	%r<14>;
	.reg .b32 	%f<5>;
	.reg .b64 	%rd<7>;

	ld.param.u64 	%rd3, [_Z3MaxPfi_param_0];
	ld.param.u32 	%r12, [_Z3MaxPfi_param_1];
	cvta.to.global.u64 	%rd1, %rd3;
	mov.u32 	%r1, %tid.x;
	mov.u32 	%r13, %ntid.x;
	mul.wide.u32 	%rd4, %r1, 4;
	add.s64 	%rd2, %rd1, %rd4;
$L__BB1_1:
	mov.u32 	%r4, %r13;
	setp.ge.u32 	%p1, %r1, %r4;
	add.s32 	%r9, %r4, %r1;
	setp.ge.s32 	%p2, %r9, %r12;
	or.pred  	%p3, %p1, %p2;
	@%p3 bra 	$L__BB1_4;
	ld.global.f32 	%f3, [%rd2];
	mul.wide.s32 	%rd5, %r4, 4;
	add.s64 	%rd6, %rd2, %rd5;
	ld.global.f32 	%f1, [%rd6];
	setp.geu.f32 	%p4, %f3, %f1;
	@%p4 bra 	$L__BB1_4;
	st.global.f32 	[%rd2], %f1;
$L__BB1_4:
	add.s32 	%r10, %r4, 1;
	shr.u32 	%r13, %r10, 1;
	add.s32 	%r11, %r12, 1;
	shr.s32 	%r12, %r11, 1;
	setp.gt.u32 	%p5, %r4, 2;
	@%p5 bra 	$L__BB1_1;
	ld.global.f32 	%f4, [%rd1];
	ld.global.f32 	%f2, [%rd1+4];
	setp.geu.f32 	%p6, %f4, %f2;
	@%p6 bra 	$L__BB1_7;
	st.global.f32 	[%rd1], %f2;
$L__BB1_7:
	ret;

}
	// .globl	_Z3SumPfi
.visible .entry _Z3SumPfi(
	.param .u64 .ptr .align 1 _Z3SumPfi_param_0,
	.param .u32 _Z3SumPfi_param_1
)
{
	.reg .pred 	%p<5>;
	.reg .b32 	%r<14>;
	.reg .b32 	%f<7>;
	.reg .b64 	%rd<7>;

	ld.param.u64 	%rd3, [_Z3SumPfi_param_0];
	ld.param.u32 	%r12, [_Z3SumPfi_param_1];
	cvta.to.global.u64 	%rd1, %rd3;
	mov.u32 	%r1, %tid.x;
	mov.u32 	%r13, %ntid.x;
	mul.wide.u32 	%rd4, %r1, 4;
	add.s64 	%rd2, %rd1, %rd4;
$L__BB2_1:
	setp.ge.u32 	%p1, %r1, %r13;
	add.s32 	%r9, %r13, %r1;
	setp.ge.s32 	%p2, %r9, %r12;
	or.pred  	%p3, %p1, %p2;
	@%p3 bra 	$L__BB2_3;
	mul.wide.s32 	%rd5, %r13, 4;
	add.s64 	%rd6, %rd2, %rd5;
	ld.global.f32 	%f1, [%rd6];
	ld.global.f32 	%f2, [%rd2];
	add.f32 	%f3, %f1, %f2;
	st.global.f32 	[%rd2], %f3;
$L__BB2_3:
	add.s32 	%r10, %r13, 1;
	shr.u32 	%r5, %r10, 1;
	add.s32 	%r11, %r12, 1;
	shr.s32 	%r12, %r11, 1;
	setp.gt.u32 	%p4, %r13, 2;
	mov.u32 	%r13, %r5;
	@%p4 bra 	$L__BB2_1;
	ld.global.f32 	%f4, [%rd1+4];
	ld.global.f32 	%f5, [%rd1];
	add.f32 	%f6, %f4, %f5;
	st.global.f32 	[%rd1], %f6;
	ret;

}
	// .globl	_Z7AveragePfi
.visible .entry _Z7AveragePfi(
	.param .u64 .ptr .align 1 _Z7AveragePfi_param_0,
	.param .u32 _Z7AveragePfi_param_1
)
{
	.reg .pred 	%p<5>;
	.reg .b32 	%r<14>;
	.reg .b32 	%f<9>;
	.reg .b64 	%rd<7>;

	ld.param.u64 	%rd3, [_Z7AveragePfi_param_0];
	ld.param.u32 	%r7, [_Z7AveragePfi_param_1];
	cvta.to.global.u64 	%rd1, %rd3;
	mov.u32 	%r1, %tid.x;
	mov.u32 	%r12, %ntid.x;
	mul.wide.u32 	%rd4, %r1, 4;
	add.s64 	%rd2, %rd1, %rd4;
	mov.u32 	%r13, %r7;
$L__BB3_1:
	setp.ge.u32 	%p1, %r1, %r12;
	add.s32 	%r9, %r12, %r1;
	setp.ge.s32 	%p2, %r9, %r13;
	or.pred  	%p3, %p1, %p2;
	@%p3 bra 	$L__BB3_3;
	mul.wide.s32 	%rd5, %r12, 4;
	add.s64 	%rd6, %rd2, %rd5;
	ld.global.f32 	%f1, [%rd6];
	ld.global.f32 	%f2, [%rd2];
	add.f32 	%f3, %f1, %f2;
	st.global.f32 	[%rd2], %f3;
$L__BB3_3:
	add.s32 	%r10, %r12, 1;
	shr.u32 	%r5, %r10, 1;
	add.s32 	%r11, %r13, 1;
	shr.s32 	%r13, %r11, 1;
	setp.gt.u32 	%p4, %r12, 2;
	mov.u32 	%r12, %r5;
	@%p4 bra 	$L__BB3_1;
	ld.global.f32 	%f4, [%rd1+4];
	ld.global.f32 	%f5, [%rd1];
	add.f32 	%f6, %f4, %f5;
	cvt.rn.f32.s32 	%f7, %r7;
	div.rn.f32 	%f8, %f6, %f7;
	st.global.f32 	[%rd1], %f8;
	ret;

}


// ===== COMPILED SASS (sm_100) =====

	.target	sm_100

	.elftype	@"ET_EXEC"


//--------------------- .note.nv.tkinfo           --------------------------
	.section	.note.nv.tkinfo,"",@"SHT_NOTE"
	.sectionflags	@"SHF_NOTE_NV_TKINFO"
	.tkinfo
        /*0018*/ 	.word	0x00000002
        /*0030*/ 	.string	""
        /*0030*/ 	.string	"ptxas"
        /*0030*/ 	.string	"Cuda compilation tools, release 13.0, V13.0.88"
        /*0030*/ 	.string	"Build cuda_13.0.r13.0/compiler.36424714_0"
        /*0030*/ 	.string	"-arch sm_100 -m 64 "



//--------------------- .note.nv.cuinfo           --------------------------
	.section	.note.nv.cuinfo,"",@"SHT_NOTE"
	.sectionflags	@"SHF_NOTE_NV_CUINFO"
        /*0018*/ 	.short	0x0002
        /*001a*/ 	.short	0x0064
        /*001c*/ 	.short	0x0082
	.zero		2


//--------------------- .nv.info                  --------------------------
	.section	.nv.info,"",@"SHT_CUDA_INFO"
	.align	4


	//----- nvinfo : EIATTR_REGCOUNT
	.align		4
        /*0000*/ 	.byte	0x04, 0x2f
        /*0002*/ 	.short	(.L_1 - .L_0)
	.align		4
.L_0:
        /*0004*/ 	.word	index@(_Z3MinPfi)
        /*0008*/ 	.word	0x0000000a


	//----- nvinfo : EIATTR_FRAME_SIZE
	.align		4
.L_1:
        /*000c*/ 	.byte	0x04, 0x11
        /*000e*/ 	.short	(.L_3 - .L_2)
	.align		4
.L_2:
        /*0010*/ 	.word	index@(_Z3MinPfi)
        /*0014*/ 	.word	0x00000000


	//----- nvinfo : EIATTR_REGCOUNT
	.align		4
.L_3:
        /*0018*/ 	.byte	0x04, 0x2f
        /*001a*/ 	.short	(.L_5 - .L_4)
	.align		4
.L_4:
        /*001c*/ 	.word	index@(_Z3MaxPfi)
        /*0020*/ 	.word	0x0000000a


	//----- nvinfo : EIATTR_FRAME_SIZE
	.align		4
.L_5:
        /*0024*/ 	.byte	0x04, 0x11
        /*0026*/ 	.short	(.L_7 - .L_6)
	.align		4
.L_6:
        /*0028*/ 	.word	index@(_Z3MaxPfi)
        /*002c*/ 	.word	0x00000000


	//----- nvinfo : EIATTR_REGCOUNT
	.align		4
.L_7:
        /*0030*/ 	.byte	0x04, 0x2f
        /*0032*/ 	.short	(.L_9 - .L_8)
	.align		4
.L_8:
        /*0034*/ 	.word	index@(_Z3SumPfi)
        /*0038*/ 	.word	0x0000000c


	//----- nvinfo : EIATTR_FRAME_SIZE
	.align		4
.L_9:
        /*003c*/ 	.byte	0x04, 0x11
        /*003e*/ 	.short	(.L_11 - .L_10)
	.align		4
.L_10:
        /*0040*/ 	.word	index@(_Z3SumPfi)
        /*0044*/ 	.word	0x00000000


	//----- nvinfo : EIATTR_REGCOUNT
	.align		4
.L_11:
        /*0048*/ 	.byte	0x04, 0x2f
        /*004a*/ 	.short	(.L_13 - .L_12)
	.align		4
.L_12:
        /*004c*/ 	.word	index@(_Z7AveragePfi)
        /*0050*/ 	.word	0x0000000e


	//----- nvinfo : EIATTR_FRAME_SIZE
	.align		4
.L_13:
        /*0054*/ 	.byte	0x04, 0x11
        /*0056*/ 	.short	(.L_15 - .L_14)
	.align		4
.L_14:
        /*0058*/ 	.word	index@($__internal_0_$__cuda_sm3x_div_rn_noftz_f32_slowpath)
        /*005c*/ 	.word	0x00000000


	//----- nvinfo : EIATTR_FRAME_SIZE
	.align		4
.L_15:
        /*0060*/ 	.byte	0x04, 0x11
        /*0062*/ 	.short	(.L_17 - .L_16)
	.align		4
.L_16:
        /*0064*/ 	.word	index@(_Z7AveragePfi)
        /*0068*/ 	.word	0x00000000


	//----- nvinfo : EIATTR_MIN_STACK_SIZE
	.align		4
.L_17:
        /*006c*/ 	.byte	0x04, 0x12
        /*006e*/ 	.short	(.L_19 - .L_18)
	.align		4
.L_18:
        /*0070*/ 	.word	index@(_Z7AveragePfi)
        /*0074*/ 	.word	0x00000000


	//----- nvinfo : EIATTR_MIN_STACK_SIZE
	.align		4
.L_19:
        /*0078*/ 	.byte	0x04, 0x12
        /*007a*/ 	.short	(.L_21 - .L_20)
	.align		4
.L_20:
        /*007c*/ 	.word	index@(_Z3SumPfi)
        /*0080*/ 	.word	0x00000000


	//----- nvinfo : EIATTR_MIN_STACK_SIZE
	.align		4
.L_21:
        /*0084*/ 	.byte	0x04, 0x12
        /*0086*/ 	.short	(.L_23 - .L_22)
	.align		4
.L_22:
        /*0088*/ 	.word	index@(_Z3MaxPfi)
        /*008c*/ 	.word	0x00000000


	//----- nvinfo : EIATTR_MIN_STACK_SIZE
	.align		4
.L_23:
        /*0090*/ 	.byte	0x04, 0x12
        /*0092*/ 	.short	(.L_25 - .L_24)
	.align		4
.L_24:
        /*0094*/ 	.word	index@(_Z3MinPfi)
        /*0098*/ 	.word	0x00000000
.L_25:


//--------------------- .nv.compat                --------------------------
	.section	.nv.compat,"",@"SHT_CUDA_COMPAT_INFO"
	.align	4
        /*0000*/ 	.byte	0x02, 0x09, 0x00, 0x00, 0x02, 0x02, 0x01, 0x00, 0x02, 0x05, 0x05, 0x00, 0x03, 0x07, 0x01, 0x01
        /*0010*/ 	.byte	0x02, 0x03, 0x00, 0x00, 0x02, 0x06, 0x01, 0x00, 0x04, 0x0b, 0x08, 0x00, 0x01, 0x00, 0x00, 0x00
        /*0020*/ 	.byte	0x00, 0x00, 0x00, 0x00


//--------------------- .nv.info._Z7AveragePfi    --------------------------
	.section	.nv.info._Z7AveragePfi,"",@"SHT_CUDA_INFO"
	.sectionflags	@""
	.align	4


	//----- nvinfo : EIATTR_CUDA_API_VERSION
	.align		4
        /*0000*/ 	.byte	0x04, 0x37
        /*0002*/ 	.short	(.L_27 - .L_26)
.L_26:
        /*0004*/ 	.word	0x00000082


	//----- nvinfo : EIATTR_KPARAM_INFO
	.align		4
.L_27:
        /*0008*/ 	.byte	0x04, 0x17
        /*000a*/ 	.short	(.L_29 - .L_28)
.L_28:
        /*000c*/ 	.word	0x00000000
        /*0010*/ 	.short	0x0001
        /*0012*/ 	.short	0x0008
        /*0014*/ 	.byte	0x00, 0xf0, 0x11, 0x00


	//----- nvinfo : EIATTR_KPARAM_INFO
	.align		4
.L_29:
        /*0018*/ 	.byte	0x04, 0x17
        /*001a*/ 	.short	(.L_31 - .L_30)
.L_30:
        /*001c*/ 	.word	0x00000000
        /*0020*/ 	.short	0x0000
        /*0022*/ 	.short	0x0000
        /*0024*/ 	.byte	0x00, 0xf5, 0x21, 0x00


	//----- nvinfo : EIATTR_SPARSE_MMA_MASK
	.align		4
.L_31:
        /*0028*/ 	.byte	0x03, 0x50
        /*002a*/ 	.short	0x0000


	//----- nvinfo : EIATTR_MAXREG_COUNT
	.align		4
        /*002c*/ 	.byte	0x03, 0x1b
        /*002e*/ 	.short	0x00ff


	//----- nvinfo : EIATTR_MERCURY_ISA_VERSION
	.align		4
        /*0030*/ 	.byte	0x03, 0x5f
        /*0032*/ 	.short	0x0101


	//----- nvinfo : EIATTR_VRC_CTA_INIT_COUNT
	.align		4
        /*0034*/ 	.byte	0x02, 0x4a
	.zero		1
	.zero		1


	//----- nvinfo : EIATTR_EXIT_INSTR_OFFSETS
	.align		4
        /*0038*/ 	.byte	0x04, 0x1c
        /*003a*/ 	.short	(.L_33 - .L_32)


	//   ....[0]....
.L_32:
        /*003c*/ 	.word	0x00000280


	//----- nvinfo : EIATTR_CRS_STACK_SIZE
	.align		4
.L_33:
        /*0040*/ 	.byte	0x04, 0x1e
        /*0042*/ 	.short	(.L_35 - .L_34)
.L_34:
        /*0044*/ 	.word	0x00000000


	//----- nvinfo : EIATTR_CBANK_PARAM_SIZE
	.align		4
.L_35:
        /*0048*/ 	.byte	0x03, 0x19
        /*004a*/ 	.short	0x000c


	//----- nvinfo : EIATTR_PARAM_CBANK
	.align		4
        /*004c*/ 	.byte	0x04, 0x0a
        /*004e*/ 	.short	(.L_37 - .L_36)
	.align		4
.L_36:
        /*0050*/ 	.word	index@(.nv.constant0._Z7AveragePfi)
        /*0054*/ 	.short	0x0380
        /*0056*/ 	.short	0x000c


	//----- nvinfo : EIATTR_SW_WAR
	.align		4
.L_37:
        /*0058*/ 	.byte	0x04, 0x36
        /*005a*/ 	.short	(.L_39 - .L_38)
.L_38:
        /*005c*/ 	.word	0x00000008
.L_39:


//--------------------- .nv.info._Z3SumPfi        --------------------------
	.section	.nv.info._Z3SumPfi,"",@"SHT_CUDA_INFO"
	.sectionflags	@""
	.align	4


	//----- nvinfo : EIATTR_CUDA_API_VERSION
	.align		4
        /*0000*/ 	.byte	0x04, 0x37
        /*0002*/ 	.short	(.L_41 - .L_40)
.L_40:
        /*0004*/ 	.word	0x00000082


	//----- nvinfo : EIATTR_KPARAM_INFO
	.align		4
.L_41:
        /*0008*/ 	.byte	0x04, 0x17
        /*000a*/ 	.short	(.L_43 - .L_42)
.L_42:
        /*000c*/ 	.word	0x00000000
        /*0010*/ 	.short	0x0001
        /*0012*/ 	.short	0x0008
        /*0014*/ 	.byte	0x00, 0xf0, 0x11, 0x00


	//----- nvinfo : EIATTR_KPARAM_INFO
	.align		4
.L_43:
        /*0018*/ 	.byte	0x04, 0x17
        /*001a*/ 	.short	(.L_45 - .L_44)
.L_44:
        /*001c*/ 	.word	0x00000000
        /*0020*/ 	.short	0x0000
        /*0022*/ 	.short	0x0000
        /*0024*/ 	.byte	0x00, 0xf5, 0x21, 0x00


	//----- nvinfo : EIATTR_SPARSE_MMA_MASK
	.align		4
.L_45:
        /*0028*/ 	.byte	0x03, 0x50
        /*002a*/ 	.short	0x0000


	//----- nvinfo : EIATTR_MAXREG_COUNT
	.align		4
        /*002c*/ 	.byte	0x03, 0x1b
        /*002e*/ 	.short	0x00ff


	//----- nvinfo : EIATTR_MERCURY_ISA_VERSION
	.align		4
        /*0030*/ 	.byte	0x03, 0x5f
        /*0032*/ 	.short	0x0101


	//----- nvinfo : EIATTR_VRC_CTA_INIT_COUNT
	.align		4
        /*0034*/ 	.byte	0x02, 0x4a
	.zero		1
	.zero		1


	//----- nvinfo : EIATTR_EXIT_INSTR_OFFSETS
	.align		4
        /*0038*/ 	.byte	0x04, 0x1c
        /*003a*/ 	.short	(.L_47 - .L_46)


	//   ....[0]....
.L_46:
        /*003c*/ 	.word	0x000001b0


	//----- nvinfo : EIATTR_CBANK_PARAM_SIZE
	.align		4
.L_47:
        /*0040*/ 	.byte	0x03, 0x19
        /*0042*/ 	.short	0x000c


	//----- nvinfo : EIATTR_PARAM_CBANK
	.align		4
        /*0044*/ 	.byte	0x04, 0x0a
        /*0046*/ 	.short	(.L_49 - .L_48)
	.align		4
.L_48:
        /*0048*/ 	.word	index@(.nv.constant0._Z3SumPfi)
        /*004c*/ 	.short	0x0380
        /*004e*/ 	.short	0x000c


	//----- nvinfo : EIATTR_SW_WAR
	.align		4
.L_49:
        /*0050*/ 	.byte	0x04, 0x36
        /*0052*/ 	.short	(.L_51 - .L_50)
.L_50:
        /*0054*/ 	.word	0x00000008
.L_51:


//--------------------- .nv.info._Z3MaxPfi        --------------------------
	.section	.nv.info._Z3MaxPfi,"",@"SHT_CUDA_INFO"
	.sectionflags	@""
	.align	4


	//----- nvinfo : EIATTR_CUDA_API_VERSION
	.align		4
        /*0000*/ 	.byte	0x04, 0x37
        /*0002*/ 	.short	(.L_53 - .L_52)
.L_52:
        /*0004*/ 	.word	0x00000082


	//----- nvinfo : EIATTR_KPARAM_INFO
	.align		4
.L_53:
        /*0008*/ 	.byte	0x04, 0x17
        /*000a*/ 	.short	(.L_55 - .L_54)
.L_54:
        /*000c*/ 	.word	0x00000000
        /*0010*/ 	.short	0x0001
        /*0012*/ 	.short	0x0008
        /*0014*/ 	.byte	0x00, 0xf0, 0x11, 0x00


	//----- nvinfo : EIATTR_KPARAM_INFO
	.align		4
.L_55:
        /*0018*/ 	.byte	0x04, 0x17
        /*001a*/ 	.short	(.L_57 - .L_56)
.L_56:
        /*001c*/ 	.word	0x00000000
        /*0020*/ 	.short	0x0000
        /*0022*/ 	.short	0x0000
        /*0024*/ 	.byte	0x00, 0xf5, 0x21, 0x00


	//----- nvinfo : EIATTR_SPARSE_MMA_MASK
	.align		4
.L_57:
        /*0028*/ 	.byte	0x03, 0x50
        /*002a*/ 	.short	0x0000


	//----- nvinfo : EIATTR_MAXREG_COUNT
	.align		4
        /*002c*/ 	.byte	0x03, 0x1b
        /*002e*/ 	.short	0x00ff


	//----- nvinfo : EIATTR_MERCURY_ISA_VERSION
	.align		4
        /*0030*/ 	.byte	0x03, 0x5f
        /*0032*/ 	.short	0x0101


	//----- nvinfo : EIATTR_VRC_CTA_INIT_COUNT
	.align		4
        /*0034*/ 	.byte	0x02, 0x4a
	.zero		1
	.zero		1


	//----- nvinfo : EIATTR_EXIT_INSTR_OFFSETS
	.align		4
        /*0038*/ 	.byte	0x04, 0x1c
        /*003a*/ 	.short	(.L_59 - .L_58)


	//   ....[0]....
.L_58:
        /*003c*/ 	.word	0x000001d0


	//   ....[1]....
        /*0040*/ 	.word	0x000001f0


	//----- nvinfo : EIATTR_CRS_STACK_SIZE
	.align		4
.L_59:
        /*0044*/ 	.byte	0x04, 0x1e
        /*0046*/ 	.short	(.L_61 - .L_60)
.L_60:
        /*0048*/ 	.word	0x00000000


	//----- nvinfo : EIATTR_CBANK_PARAM_SIZE
	.align		4
.L_61:
        /*004c*/ 	.byte	0x03, 0x19
        /*004e*/ 	.short	0x000c


	//----- nvinfo : EIATTR_PARAM_CBANK
	.align		4
        /*0050*/ 	.byte	0x04, 0x0a
        /*0052*/ 	.short	(.L_63 - .L_62)
	.align		4
.L_62:
        /*0054*/ 	.word	index@(.nv.constant0._Z3MaxPfi)
        /*0058*/ 	.short	0x0380
        /*005a*/ 	.short	0x000c


	//----- nvinfo : EIATTR_SW_WAR
	.align		4
.L_63:
        /*005c*/ 	.byte	0x04, 0x36
        /*005e*/ 	.short	(.L_65 - .L_64)
.L_64:
        /*0060*/ 	.word	0x00000008
.L_65:


//--------------------- .nv.info._Z3MinPfi        --------------------------
	.section	.nv.info._Z3MinPfi,"",@"SHT_CUDA_INFO"
	.sectionflags	@""
	.align	4


	//----- nvinfo : EIATTR_CUDA_API_VERSION
	.align		4
        /*0000*/ 	.byte	0x04, 0x37
        /*0002*/ 	.short	(.L_67 - .L_66)
.L_66:
        /*0004*/ 	.word	0x00000082


	//----- nvinfo : EIATTR_KPARAM_INFO
	.align		4
.L_67:
        /*0008*/ 	.byte	0x04, 0x17
        /*000a*/ 	.short	(.L_69 - .L_68)
.L_68:
        /*000c*/ 	.word	0x00000000
        /*0010*/ 	.short	0x0001
        /*0012*/ 	.short	0x0008
        /*0014*/ 	.byte	0x00, 0xf0, 0x11, 0x00


	//----- nvinfo : EIATTR_KPARAM_INFO
	.align		4
.L_69:
        /*0018*/ 	.byte	0x04, 0x17
        /*001a*/ 	.short	(.L_71 - .L_70)
.L_70:
        /*001c*/ 	.word	0x00000000
        /*0020*/ 	.short	0x0000
        /*0022*/ 	.short	0x0000
        /*0024*/ 	.byte	0x00, 0xf5, 0x21, 0x00


	//----- nvinfo : EIATTR_SPARSE_MMA_MASK
	.align		4
.L_71:
        /*0028*/ 	.byte	0x03, 0x50
        /*002a*/ 	.short	0x0000


	//----- nvinfo : EIATTR_MAXREG_COUNT
	.align		4
        /*002c*/ 	.byte	0x03, 0x1b
        /*002e*/ 	.short	0x00ff


	//----- nvinfo : EIATTR_MERCURY_ISA_VERSION
	.align		4
        /*0030*/ 	.byte	0x03, 0x5f
        /*0032*/ 	.short	0x0101


	//----- nvinfo : EIATTR_VRC_CTA_INIT_COUNT
	.align		4
        /*0034*/ 	.byte	0x02, 0x4a
	.zero		1
	.zero		1


	//----- nvinfo : EIATTR_EXIT_INSTR_OFFSETS
	.align		4
        /*0038*/ 	.byte	0x04, 0x1c
        /*003a*/ 	.short	(.L_73 - .L_72)


	//   ....[0]....
.L_72:
        /*003c*/ 	.word	0x000001d0


	//   ....[1]....
        /*0040*/ 	.word	0x000001f0


	//----- nvinfo : EIATTR_CRS_STACK_SIZE
	.align		4
.L_73:
        /*0044*/ 	.byte	0x04, 0x1e
        /*0046*/ 	.short	(.L_75 - .L_74)
.L_74:
        /*0048*/ 	.word	0x00000000


	//----- nvinfo : EIATTR_CBANK_PARAM_SIZE
	.align		4
.L_75:
        /*004c*/ 	.byte	0x03, 0x19
        /*004e*/ 	.short	0x000c


	//----- nvinfo : EIATTR_PARAM_CBANK
	.align		4
        /*0050*/ 	.byte	0x04, 0x0a
        /*0052*/ 	.short	(.L_77 - .L_76)
	.align		4
.L_76:
        /*0054*/ 	.word	index@(.nv.constant0._Z3MinPfi)
        /*0058*/ 	.short	0x0380
        /*005a*/ 	.short	0x000c


	//----- nvinfo : EIATTR_SW_WAR
	.align		4
.L_77:
        /*005c*/ 	.byte	0x04, 0x36
        /*005e*/ 	.short	(.L_79 - .L_78)
.L_78:
        /*0060*/ 	.word	0x00000008
.L_79:


//--------------------- .nv.callgraph             --------------------------
	.section	.nv.callgraph,"",@"SHT_CUDA_CALLGRAPH"
	.align	4
	.sectionentsize	8
	.align		4
        /*0000*/ 	.word	0x00000000
	.align		4
        /*0004*/ 	.word	0xffffffff
	.align		4
        /*0008*/ 	.word	0x00000000
	.align		4
        /*000c*/ 	.word	0xfffffffe
	.align		4
        /*0010*/ 	.word	0x00000000
	.align		4
        /*0014*/ 	.word	0xfffffffd
	.align		4
        /*0018*/ 	.word	0x00000000
	.align		4
        /*001c*/ 	.word	0xfffffffc


//--------------------- .text._Z7AveragePfi       --------------------------
	.section	.text._Z7AveragePfi,"ax",@progbits
	.align	128
        .global         _Z7AveragePfi
        .type           _Z7AveragePfi,@function
        .size           _Z7AveragePfi,(.L_x_21 - _Z7AveragePfi)
        .other          _Z7AveragePfi,@"STO_CUDA_ENTRY STV_DEFAULT"
_Z7AveragePfi:
.text._Z7AveragePfi:
[----:B------:R-:W-:Y:S01]  /*0000*/  LDC R1, c[0x0][0x37c] ;  /* 0x0000df00ff017b82 */ /* 0x000fe20000000800 */
[----:B------:R-:W0:Y:S07]  /*0010*/  S2R R6, SR_TID.X ;  /* 0x0000000000067919 */ /* 0x000e2e0000002100 */
[----:B------:R-:W0:Y:S01]  /*0020*/  LDC.64 R2, c[0x0][0x380] ;  /* 0x0000e000ff027b82 */ /* 0x000e220000000a00 */
[----:B------:R-:W1:Y:S01]  /*0030*/  LDCU UR5, c[0x0][0x360] ;  /* 0x00006c00ff0577ac */ /* 0x000e620008000800 */
[----:B------:R-:W2:Y:S01]  /*0040*/  LDCU.64 UR6, c[0x0][0x358] ;  /* 0x00006b00ff0677ac */ /* 0x000ea20008000a00 */
[----:B------:R-:W3:Y:S01]  /*0050*/  LDCU UR4, c[0x0][0x388] ;  /* 0x00007100ff0477ac */ /* 0x000ee20008000800 */
[----:B-1----:R-:W-:-:S02]  /*0060*/  IMAD.U32 R7, RZ, RZ, UR5 ;  /* 0x00000005ff077e24 */ /* 0x002fc4000f8e00ff */
[----:B0-23--:R-:W-:-:S07]  /*0070*/  IMAD.WIDE.U32 R2, R6, 0x4, R2 ;  /* 0x0000000406027825 */ /* 0x00dfce00078e0002 */
.L_x_0:
[----:B------:R-:W-:-:S05]  /*0080*/  IMAD.IADD R0, R6, 0x1, R7 ;  /* 0x0000000106007824 */ /* 0x000fca00078e0207 */
[----:B------:R-:W-:-:S04]  /*0090*/  ISETP.GE.AND P0, PT, R0, UR4, PT ;  /* 0x0000000400007c0c */ /* 0x000fc8000bf06270 */
[----:B------:R-:W-:-:S13]  /*00a0*/  ISETP.GE.U32.OR P0, PT, R6, R7, P0 ;  /* 0x000000070600720c */ /* 0x000fda0000706470 */
[C---:B------:R-:W-:Y:S01]  /*00b0*/  @!P0 IMAD.WIDE R4, R7.reuse, 0x4, R2 ;  /* 0x0000000407048825 */ /* 0x040fe200078e0202 */
[----:B------:R-:W2:Y:S05]  /*00c0*/  @!P0 LDG.E R9, desc[UR6][R2.64] ;  /* 0x0000000602098981 */ /* 0x000eaa000c1e1900 */
[----:B------:R-:W2:Y:S01]  /*00d0*/  @!P0 LDG.E R4, desc[UR6][R4.64] ;  /* 0x0000000604048981 */ /* 0x000ea2000c1e1900 */
[----:B------:R-:W-:Y:S01]  /*00e0*/  UIADD3 UR4, UPT, UPT, UR4, 0x1, URZ ;  /* 0x0000000104047890 */ /* 0x000fe2000fffe0ff */
[----:B------:R-:W-:-:S03]  /*00f0*/  VIADD R0, R7, 0x1 ;  /* 0x0000000107007836 */ /* 0x000fc60000000000 */
[----:B------:R-:W-:Y:S01]  /*0100*/  USHF.R.S32.HI UR4, URZ, 0x1, UR4 ;  /* 0x00000001ff047899 */ /* 0x000fe20008011404 */
[----:B--2---:R-:W-:-:S05]  /*0110*/  @!P0 FADD R9, R4, R9 ;  /* 0x0000000904098221 */ /* 0x004fca0000000000 */
[----:B------:R0:W-:Y:S01]  /*0120*/  @!P0 STG.E desc[UR6][R2.64], R9 ;  /* 0x0000000902008986 */ /* 0x0001e2000c101906 */
[----:B------:R-:W-:Y:S02]  /*0130*/  ISETP.GT.U32.AND P0, PT, R7, 0x2, PT ;  /* 0x000000020700780c */ /* 0x000fe40003f04070 */
[----:B------:R-:W-:-:S11]  /*0140*/  SHF.R.U32.HI R7, RZ, 0x1, R0 ;  /* 0x00000001ff077819 */ /* 0x000fd60000011600 */
[----:B0-----:R-:W-:Y:S05]  /*0150*/  @P0 BRA `(.L_x_0) ;  /* 0xfffffffc00c80947 */ /* 0x001fea000383ffff */
[----:B------:R-:W0:Y:S01]  /*0160*/  LDC.64 R2, c[0x0][0x380] ;  /* 0x0000e000ff027b82 */ /* 0x000e220000000a00 */
[----:B------:R-:W1:Y:S01]  /*0170*/  LDCU UR4, c[0x0][0x388] ;  /* 0x00007100ff0477ac */ /* 0x000e620008000800 */
[----:B0-----:R-:W2:Y:S04]  /*0180*/  LDG.E R0, desc[UR6][R2.64+0x4] ;  /* 0x0000040602007981 */ /* 0x001ea8000c1e1900 */
[----:B------:R-:W2:Y:S01]  /*0190*/  LDG.E R5, desc[UR6][R2.64] ;  /* 0x0000000602057981 */ /* 0x000ea2000c1e1900 */
[----:B-1----:R-:W-:-:S04]  /*01a0*/  I2FP.F32.S32 R7, UR4 ;  /* 0x0000000400077c45 */ /* 0x002fc80008201400 */
[----:B------:R-:W0:Y:S02]  /*01b0*/  MUFU.RCP R4, R7 ;  /* 0x0000000700047308 */ /* 0x000e240000001000 */
[----:B0-----:R-:W-:-:S04]  /*01c0*/  FFMA R9, -R7, R4, 1 ;  /* 0x3f80000007097423 */ /* 0x001fc80000000104 */
[----:B------:R-:W-:Y:S01]  /*01d0*/  FFMA R9, R4, R9, R4 ;  /* 0x0000000904097223 */ /* 0x000fe20000000004 */
[----:B--2---:R-:W-:-:S04]  /*01e0*/  FADD R0, R0, R5 ;  /* 0x0000000500007221 */ /* 0x004fc80000000000 */
[----:B------:R-:W0:Y:S01]  /*01f0*/  FCHK P0, R0, R7 ;  /* 0x0000000700007302 */ /* 0x000e220000000000 */
[----:B------:R-:W-:-:S04]  /*0200*/  FFMA R4, R0, R9, RZ ;  /* 0x0000000900047223 */ /* 0x000fc800000000ff */
[----:B------:R-:W-:-:S04]  /*0210*/  FFMA R5, -R7, R4, R0 ;  /* 0x0000000407057223 */ /* 0x000fc80000000100 */
[----:B------:R-:W-:Y:S01]  /*0220*/  FFMA R5, R9, R5, R4 ;  /* 0x0000000509057223 */ /* 0x000fe20000000004 */
[----:B0-----:R-:W-:Y:S06]  /*0230*/  @!P0 BRA `(.L_x_1) ;  /* 0x0000000000088947 */ /* 0x001fec0003800000 */
[----:B------:R-:W-:-:S07]  /*0240*/  MOV R2, 0x260 ;  /* 0x0000026000027802 */ /* 0x000fce0000000f00 */
[----:B------:R-:W-:Y:S05]  /*0250*/  CALL.REL.NOINC `($__internal_0_$__cuda_sm3x_div_rn_noftz_f32_slowpath) ;  /* 0x00000000000c7944 */ /* 0x000fea0003c00000 */
.L_x_1:
[----:B------:R-:W0:Y:S02]  /*0260*/  LDC.64 R2, c[0x0][0x380] ;  /* 0x0000e000ff027b82 */ /* 0x000e240000000a00 */
[----:B0-----:R-:W-:Y:S01]  /*0270*/  STG.E desc[UR6][R2.64], R5 ;  /* 0x0000000502007986 */ /* 0x001fe2000c101906 */
[----:B------:R-:W-:Y:S05]  /*0280*/  EXIT ;  /* 0x000000000000794d */ /* 0x000fea0003800000 */
        .weak           $__internal_0_$__cuda_sm3x_div_rn_noftz_f32_slowpath
        .type           $__internal_0_$__cuda_sm3x_div_rn_noftz_f32_slowpath,@function
        .size           $__internal_0_$__cuda_sm3x_div_rn_noftz_f32_slowpath,(.L_x_21 - $__internal_0_$__cuda_sm3x_div_rn_noftz_f32_slowpath)
$__internal_0_$__cuda_sm3x_div_rn_noftz_f32_slowpath:
[----:B------:R-:W-:Y:S01]  /*0290*/  SHF.R.U32.HI R4, RZ, 0x17, R7 ;  /* 0x00000017ff047819 */ /* 0x000fe20000011607 */
[--C-:B------:R-:W-:Y:S01]  /*02a0*/  IMAD.MOV.U32 R6, RZ, RZ, R0.reuse ;  /* 0x000000ffff067224 */ /* 0x100fe200078e0000 */
[----:B------:R-:W-:Y:S02]  /*02b0*/  SHF.R.U32.HI R3, RZ, 0x17, R0 ;  /* 0x00000017ff037819 */ /* 0x000fe40000011600 */
[----:B------:R-:W-:Y:S02]  /*02c0*/  LOP3.LUT R5, R4, 0xff, RZ, 0xc0, !PT ;  /* 0x000000ff04057812 */ /* 0x000fe400078ec0ff */
[----:B------:R-:W-:-:S03]  /*02d0*/  LOP3.LUT R4, R3, 0xff, RZ, 0xc0, !PT ;  /* 0x000000ff03047812 */ /* 0x000fc600078ec0ff */
[----:B------:R-:W-:Y:S02]  /*02e0*/  VIADD R10, R5, 0xffffffff ;  /* 0xffffffff050a7836 */ /* 0x000fe40000000000 */
[----:B------:R-:W-:-:S03]  /*02f0*/  VIADD R9, R4, 0xffffffff ;  /* 0xffffffff04097836 */ /* 0x000fc60000000000 */
[----:B------:R-:W-:-:S04]  /*0300*/  ISETP.GT.U32.AND P0, PT, R10, 0xfd, PT ;  /* 0x000000fd0a00780c */ /* 0x000fc80003f04070 */
[----:B------:R-:W-:-:S13]  /*0310*/  ISETP.GT.U32.OR P0, PT, R9, 0xfd, P0 ;  /* 0x000000fd0900780c */ /* 0x000fda0000704470 */
[----:B------:R-:W-:Y:S01]  /*0320*/  @!P0 IMAD.MOV.U32 R8, RZ, RZ, RZ ;  /* 0x000000ffff088224 */ /* 0x000fe200078e00ff */
[----:B------:R-:W-:Y:S06]  /*0330*/  @!P0 BRA `(.L_x_2) ;  /* 0x0000000000608947 */ /* 0x000fec0003800000 */
[----:B------:R-:W-:Y:S01]  /*0340*/  FSETP.GTU.FTZ.AND P0, PT, |R0|, +INF , PT ;  /* 0x7f8000000000780b */ /* 0x000fe20003f1c200 */
[----:B------:R-:W-:Y:S01]  /*0350*/  IMAD.MOV.U32 R3, RZ, RZ, R7 ;  /* 0x000000ffff037224 */ /* 0x000fe200078e0007 */
[----:B------:R-:W-:-:S04]  /*0360*/  FSETP.GTU.FTZ.AND P1, PT, |R7|, +INF , PT ;  /* 0x7f8000000700780b */ /* 0x000fc80003f3c200 */
[----:B------:R-:W-:-:S13]  /*0370*/  PLOP3.LUT P0, PT, P0, P1, PT, 0xf8, 0x8f ;  /* 0x00000000008f781c */ /* 0x000fda0000703f70 */
[----:B------:R-:W-:Y:S05]  /*0380*/  @P0 BRA `(.L_x_3) ;  /* 0x0000000400440947 */ /* 0x000fea0003800000 */
[----:B------:R-:W-:-:S13]  /*0390*/  LOP3.LUT P0, RZ, R7, 0x7fffffff, R6, 0xc8, !PT ;  /* 0x7fffffff07ff7812 */ /* 0x000fda000780c806 */
[----:B------:R-:W-:Y:S05]  /*03a0*/  @!P0 BRA `(.L_x_4) ;  /* 0x0000000400348947 */ /* 0x000fea0003800000 */
[C---:B------:R-:W-:Y:S02]  /*03b0*/  FSETP.NEU.FTZ.AND P2, PT, |R0|.reuse, +INF , PT ;  /* 0x7f8000000000780b */ /* 0x040fe40003f5d200 */
[----:B------:R-:W-:Y:S02]  /*03c0*/  FSETP.NEU.FTZ.AND P1, PT, |R3|, +INF , PT ;  /* 0x7f8000000300780b */ /* 0x000fe40003f3d200 */
[----:B------:R-:W-:-:S11]  /*03d0*/  FSETP.NEU.FTZ.AND P0, PT, |R0|, +INF , PT ;  /* 0x7f8000000000780b */ /* 0x000fd60003f1d200 */
[----:B------:R-:W-:Y:S05]  /*03e0*/  @!P1 BRA !P2, `(.L_x_4) ;  /* 0x0000000400249947 */ /* 0x000fea0005000000 */
[----:B------:R-:W-:-:S04]  /*03f0*/  LOP3.LUT P2, RZ, R6, 0x7fffffff, RZ, 0xc0, !PT ;  /* 0x7fffffff06ff7812 */ /* 0x000fc8000784c0ff */
[----:B------:R-:W-:-:S13]  /*0400*/  PLOP3.LUT P1, PT, P1, P2, PT, 0x2f, 0xf2 ;  /* 0x0000000000f2781c */ /* 0x000fda0000f24577 */
[----:B------:R-:W-:Y:S05]  /*0410*/  @P1 BRA `(.L_x_5) ;  /* 0x0000000400101947 */ /* 0x000fea0003800000 */
[----:B------:R-:W-:-:S04]  /*0420*/  LOP3.LUT P1, RZ, R7, 0x7fffffff, RZ, 0xc0, !PT ;  /* 0x7fffffff07ff7812 */ /* 0x000fc8000782c0ff */
[----:B------:R-:W-:-:S13]  /*0430*/  PLOP3.LUT P0, PT, P0, P1, PT, 0x2f, 0xf2 ;  /* 0x0000000000f2781c */ /* 0x000fda0000702577 */
[----:B------:R-:W-:Y:S05]  /*0440*/  @P0 BRA `(.L_x_6) ;  /* 0x0000000000f80947 */ /* 0x000fea0003800000 */
[----:B------:R-:W-:Y:S02]  /*0450*/  ISETP.GE.AND P0, PT, R9, RZ, PT ;  /* 0x000000ff0900720c */ /* 0x000fe40003f06270 */
[----:B------:R-:W-:-:S11]  /*0460*/  ISETP.GE.AND P1, PT, R10, RZ, PT ;  /* 0x000000ff0a00720c */ /* 0x000fd60003f26270 */
[----:B------:R-:W-:Y:S02]  /*0470*/  @P0 IMAD.MOV.U32 R8, RZ, RZ, RZ ;  /* 0x000000ffff080224 */ /* 0x000fe400078e00ff */
[----:B------:R-:W-:Y:S01]  /*0480*/  @!P0 FFMA R6, R0, 1.84467440737095516160e+19, RZ ;  /* 0x5f80000000068823 */ /* 0x000fe200000000ff */
[----:B------:R-:W-:Y:S02]  /*0490*/  @!P0 IMAD.MOV.U32 R8, RZ, RZ, -0x40 ;  /* 0xffffffc0ff088424 */ /* 0x000fe400078e00ff */
[----:B------:R-:W-:Y:S02]  /*04a0*/  @!P1 FFMA R7, R3, 1.84467440737095516160e+19, RZ ;  /* 0x5f80000003079823 */ /* 0x000fe400000000ff */
[----:B------:R-:W-:-:S07]  /*04b0*/  @!P1 VIADD R8, R8, 0x40 ;  /* 0x0000004008089836 */ /* 0x000fce0000000000 */
.L_x_2:
[----:B------:R-:W-:Y:S01]  /*04c0*/  LEA R0, R5, 0xc0800000, 0x17 ;  /* 0xc080000005007811 */ /* 0x000fe200078eb8ff */
[----:B------:R-:W-:-:S04]  /*04d0*/  VIADD R4, R4, 0xffffff81 ;  /* 0xffffff8104047836 */ /* 0x000fc80000000000 */
[----:B------:R-:W-:Y:S01]  /*04e0*/  IMAD.IADD R7, R7, 0x1, -R0 ;  /* 0x0000000107077824 */ /* 0x000fe200078e0a00 */
[C---:B------:R-:W-:Y:S01]  /*04f0*/  IADD3 R5, PT, PT, R4.reuse, 0x7f, -R5 ;  /* 0x0000007f04057810 */ /* 0x040fe20007ffe805 */
[----:B------:R-:W-:Y:S02]  /*0500*/  IMAD R0, R4, -0x800000, R6 ;  /* 0xff80000004007824 */ /* 0x000fe400078e0206 */
[----:B------:R-:W0:Y:S01]  /*0510*/  MUFU.RCP R3, R7 ;  /* 0x0000000700037308 */ /* 0x000e220000001000 */
[----:B------:R-:W-:Y:S01]  /*0520*/  FADD.FTZ R9, -R7, -RZ ;  /* 0x800000ff07097221 */ /* 0x000fe20000010100 */
[----:B------:R-:W-:-:S03]  /*0530*/  IMAD.IADD R5, R5, 0x1, R8 ;  /* 0x0000000105057824 */ /* 0x000fc600078e0208 */
[----:B0-----:R-:W-:-:S04]  /*0540*/  FFMA R10, R3, R9, 1 ;  /* 0x3f800000030a7423 */ /* 0x001fc80000000009 */
[----:B------:R-:W-:-:S04]  /*0550*/  FFMA R10, R3, R10, R3 ;  /* 0x0000000a030a7223 */ /* 0x000fc80000000003 */
[----:B------:R-:W-:-:S04]  /*0560*/  FFMA R3, R0, R10, RZ ;  /* 0x0000000a00037223 */ /* 0x000fc800000000ff */
[----:B------:R-:W-:-:S04]  /*0570*/  FFMA R6, R9, R3, R0 ;  /* 0x0000000309067223 */ /* 0x000fc80000000000 */
[----:B------:R-:W-:-:S04]  /*0580*/  FFMA R11, R10, R6, R3 ;  /* 0x000000060a0b7223 */ /* 0x000fc80000000003 */
[----:B------:R-:W-:-:S04]  /*0590*/  FFMA R6, R9, R11, R0 ;  /* 0x0000000b09067223 */ /* 0x000fc80000000000 */
[----:B------:R-:W-:-:S05]  /*05a0*/  FFMA R3, R10, R6, R11 ;  /* 0x000000060a037223 */ /* 0x000fca000000000b */
[----:B------:R-:W-:-:S04]  /*05b0*/  SHF.R.U32.HI R0, RZ, 0x17, R3 ;  /* 0x00000017ff007819 */ /* 0x000fc80000011603 */
[----:B------:R-:W-:-:S05]  /*05c0*/  LOP3.LUT R0, R0, 0xff, RZ, 0xc0, !PT ;  /* 0x000000ff00007812 */ /* 0x000fca00078ec0ff */
[----:B------:R-:W-:-:S04]  /*05d0*/  IMAD.IADD R8, R0, 0x1, R5 ;  /* 0x0000000100087824 */ /* 0x000fc800078e0205 */
[----:B------:R-:W-:-:S05]  /*05e0*/  VIADD R0, R8, 0xffffffff ;  /* 0xffffffff08007836 */ /* 0x000fca0000000000 */
[----:B------:R-:W-:-:S13]  /*05f0*/  ISETP.GE.U32.AND P0, PT, R0, 0xfe, PT ;  /* 0x000000fe0000780c */ /* 0x000fda0003f06070 */
[----:B------:R-:W-:Y:S05]  /*0600*/  @!P0 BRA `(.L_x_7) ;  /* 0x0000000000808947 */ /* 0x000fea0003800000 */
[----:B------:R-:W-:-:S13]  /*0610*/  ISETP.GT.AND P0, PT, R8, 0xfe, PT ;  /* 0x000000fe0800780c */ /* 0x000fda0003f04270 */
[----:B------:R-:W-:Y:S05]  /*0620*/  @P0 BRA `(.L_x_8) ;  /* 0x00000000006c0947 */ /* 0x000fea0003800000 */
[----:B------:R-:W-:-:S13]  /*0630*/  ISETP.GE.AND P0, PT, R8, 0x1, PT ;  /* 0x000000010800780c */ /* 0x000fda0003f06270 */
[----:B------:R-:W-:Y:S05]  /*0640*/  @P0 BRA `(.L_x_9) ;  /* 0x0000000000980947 */ /* 0x000fea0003800000 */
[----:B------:R-:W-:Y:S02]  /*0650*/  ISETP.GE.AND P0, PT, R8, -0x18, PT ;  /* 0xffffffe80800780c */ /* 0x000fe40003f06270 */
[----:B------:R-:W-:-:S11]  /*0660*/  LOP3.LUT R3, R3, 0x80000000, RZ, 0xc0, !PT ;  /* 0x8000000003037812 */ /* 0x000fd600078ec0ff */
[----:B------:R-:W-:Y:S05]  /*0670*/  @!P0 BRA `(.L_x_9) ;  /* 0x00000000008c8947 */ /* 0x000fea0003800000 */
[-CC-:B------:R-:W-:Y:S01]  /*0680*/  FFMA.RZ R0, R10, R6.reuse, R11.reuse ;  /* 0x000000060a007223 */ /* 0x180fe2000000c00b */
[----:B------:R-:W-:Y:S02]  /*0690*/  VIADD R7, R8, 0x20 ;  /* 0x0000002008077836 */ /* 0x000fe40000000000 */
[-CC-:B------:R-:W-:Y:S01]  /*06a0*/  FFMA.RM R5, R10, R6.reuse, R11.reuse ;  /* 0x000000060a057223 */ /* 0x180fe2000000400b */
[----:B------:R-:W-:Y:S02]  /*06b0*/  ISETP.NE.AND P2, PT, R8, RZ, PT ;  /* 0x000000ff0800720c */ /* 0x000fe40003f45270 */
[----:B------:R-:W-:Y:S01]  /*06c0*/  LOP3.LUT R4, R0, 0x7fffff, RZ, 0xc0, !PT ;  /* 0x007fffff00047812 */ /* 0x000fe200078ec0ff */
[----:B------:R-:W-:Y:S01]  /*06d0*/  FFMA.RP R0, R10, R6, R11 ;  /* 0x000000060a007223 */ /* 0x000fe2000000800b */
[----:B------:R-:W-:Y:S01]  /*06e0*/  IMAD.MOV R6, RZ, RZ, -R8 ;  /* 0x000000ffff067224 */ /* 0x000fe200078e0a08 */
[----:B------:R-:W-:Y:S02]  /*06f0*/  ISETP.NE.AND P1, PT, R8, RZ, PT ;  /* 0x000000ff0800720c */ /* 0x000fe40003f25270 */
[----:B------:R-:W-:-:S02]  /*0700*/  LOP3.LUT R4, R4, 0x800000, RZ, 0xfc, !PT ;  /* 0x0080000004047812 */ /* 0x000fc400078efcff */
[----:B------:R-:W-:Y:S02]  /*0710*/  FSETP.NEU.FTZ.AND P0, PT, R0, R5, PT ;  /* 0x000000050000720b */ /* 0x000fe40003f1d000 */
[----:B------:R-:W-:Y:S02]  /*0720*/  SHF.L.U32 R7, R4, R7, RZ ;  /* 0x0000000704077219 */ /* 0x000fe400000006ff */
[----:B------:R-:W-:Y:S02]  /*0730*/  SEL R5, R6, RZ, P2 ;  /* 0x000000ff06057207 */ /* 0x000fe40001000000 */
[----:B------:R-:W-:Y:S02]  /*0740*/  ISETP.NE.AND P1, PT, R7, RZ, P1 ;  /* 0x000000ff0700720c */ /* 0x000fe40000f25270 */
[----:B------:R-:W-:Y:S02]  /*0750*/  SHF.R.U32.HI R5, RZ, R5, R4 ;  /* 0x00000005ff057219 */ /* 0x000fe40000011604 */
[----:B------:R-:W-:-:S02]  /*0760*/  PLOP3.LUT P0, PT, P0, P1, PT, 0xf8, 0x8f ;  /* 0x00000000008f781c */ /* 0x000fc40000703f70 */
[----:B------:R-:W-:Y:S02]  /*0770*/  SHF.R.U32.HI R7, RZ, 0x1, R5 ;  /* 0x00000001ff077819 */ /* 0x000fe40000011605 */
[----:B------:R-:W-:-:S04]  /*0780*/  SEL R0, RZ, 0x1, !P0 ;  /* 0x00000001ff007807 */ /* 0x000fc80004000000 */
[----:B------:R-:W-:-:S04]  /*0790*/  LOP3.LUT R0, R0, 0x1, R7, 0xf8, !PT ;  /* 0x0000000100007812 */ /* 0x000fc800078ef807 */
[----:B------:R-:W-:-:S05]  /*07a0*/  LOP3.LUT R0, R0, R5, RZ, 0xc0, !PT ;  /* 0x0000000500007212 */ /* 0x000fca00078ec0ff */
[----:B------:R-:W-:-:S05]  /*07b0*/  IMAD.IADD R0, R7, 0x1, R0 ;  /* 0x0000000107007824 */ /* 0x000fca00078e0200 */
[----:B------:R-:W-:Y:S01]  /*07c0*/  LOP3.LUT R3, R0, R3, RZ, 0xfc, !PT ;  /* 0x0000000300037212 */ /* 0x000fe200078efcff */
[----:B------:R-:W-:Y:S06]  /*07d0*/  BRA `(.L_x_9) ;  /* 0x0000000000347947 */ /* 0x000fec0003800000 */
.L_x_8:
[----:B------:R-:W-:-:S04]  /*07e0*/  LOP3.LUT R3, R3, 0x80000000, RZ, 0xc0, !PT ;  /* 0x8000000003037812 */ /* 0x000fc800078ec0ff */
[----:B------:R-:W-:Y:S01]  /*07f0*/  LOP3.LUT R3, R3, 0x7f800000, RZ, 0xfc, !PT ;  /* 0x7f80000003037812 */ /* 0x000fe200078efcff */
[----:B------:R-:W-:Y:S06]  /*0800*/  BRA `(.L_x_9) ;  /* 0x0000000000287947 */ /* 0x000fec0003800000 */
.L_x_7:
[----:B------:R-:W-:Y:S01]  /*0810*/  IMAD R3, R5, 0x800000, R3 ;  /* 0x0080000005037824 */ /* 0x000fe200078e0203 */
[----:B------:R-:W-:Y:S06]  /*0820*/  BRA `(.L_x_9) ;  /* 0x0000000000207947 */ /* 0x000fec0003800000 */
.L_x_6:
[----:B------:R-:W-:-:S04]  /*0830*/  LOP3.LUT R3, R7, 0x80000000, R6, 0x48, !PT ;  /* 0x8000000007037812 */ /* 0x000fc800078e4806 */
[----:B------:R-:W-:Y:S01]  /*0840*/  LOP3.LUT R3, R3, 0x7f800000, RZ, 0xfc, !PT ;  /* 0x7f80000003037812 */ /* 0x000fe200078efcff */
[----:B------:R-:W-:Y:S06]  /*0850*/  BRA `(.L_x_9) ;  /* 0x0000000000147947 */ /* 0x000fec0003800000 */
.L_x_5:
[----:B------:R-:W-:Y:S01]  /*0860*/  LOP3.LUT R3, R7, 0x80000000, R6, 0x48, !PT ;  /* 0x8000000007037812 */ /* 0x000fe200078e4806 */
[----:B------:R-:W-:Y:S06]  /*0870*/  BRA `(.L_x_9) ;  /* 0x00000000000c7947 */ /* 0x000fec0003800000 */
.L_x_4:
[----:B------:R-:W0:Y:S01]  /*0880*/  MUFU.RSQ R3, -QNAN ;  /* 0xffc0000000037908 */ /* 0x000e220000001400 */
[----:B------:R-:W-:Y:S05]  /*0890*/  BRA `(.L_x_9) ;  /* 0x0000000000047947 */ /* 0x000fea0003800000 */
.L_x_3:
[----:B------:R-:W-:-:S07]  /*08a0*/  FADD.FTZ R3, R0, R3 ;  /* 0x0000000300037221 */ /* 0x000fce0000010000 */
.L_x_9:
[----:B0-----:R-:W-:Y:S02]  /*08b0*/  IMAD.MOV.U32 R5, RZ, RZ, R3 ;  /* 0x000000ffff057224 */ /* 0x001fe400078e0003 */
[----:B------:R-:W-:-:S04]  /*08c0*/  IMAD.MOV.U32 R3, RZ, RZ, 0x0 ;  /* 0x00000000ff037424 */ /* 0x000fc800078e00ff */
[----:B------:R-:W-:Y:S05]  /*08d0*/  RET.REL.NODEC R2 `(_Z7AveragePfi) ;  /* 0xfffffff402c87950 */ /* 0x000fea0003c3ffff */
.L_x_10:
[----:B------:R-:W-:-:S00]  /*08e0*/  BRA `(.L_x_10) ;  /* 0xfffffffc00fc7947 */ /* 0x000fc0000383ffff */
[----:B------:R-:W-:-:S00]  /*08f0*/  NOP ;  /* 0x0000000000007918 */ /* 0x000fc00000000000 */
        /* <DEDUP_REMOVED lines=8> */
.L_x_21:


//--------------------- .text._Z3SumPfi           --------------------------
	.section	.text._Z3SumPfi,"ax",@progbits
	.align	128
        .global         _Z3SumPfi
        .type           _Z3SumPfi,@function
        .size           _Z3SumPfi,(.L_x_23 - _Z3SumPfi)
        .other          _Z3SumPfi,@"STO_CUDA_ENTRY STV_DEFAULT"
_Z3SumPfi:
.text._Z3SumPfi:
[----:B------:R-:W-:Y:S01]  /*0000*/  LDC R1, c[0x0][0x37c] ;  /* 0x0000df00ff017b82 */ /* 0x000fe20000000800 */
[----:B------:R-:W0:Y:S07]  /*0010*/  S2R R6, SR_TID.X ;  /* 0x0000000000067919 */ /* 0x000e2e0000002100 */
[----:B------:R-:W0:Y:S01]  /*0020*/  LDC.64 R2, c[0x0][0x380] ;  /* 0x0000e000ff027b82 */ /* 0x000e220000000a00 */
[----:B------:R-:W1:Y:S01]  /*0030*/  LDCU UR5, c[0x0][0x360] ;  /* 0x00006c00ff0577ac */ /* 0x000e620008000800 */
[----:B------:R-:W2:Y:S01]  /*0040*/  LDCU.64 UR6, c[0x0][0x358] ;  /* 0x00006b00ff0677ac */ /* 0x000ea20008000a00 */
[----:B------:R-:W3:Y:S01]  /*0050*/  LDCU UR4, c[0x0][0x388] ;  /* 0x00007100ff0477ac */ /* 0x000ee20008000800 */
[----:B-1----:R-:W-:Y:S01]  /*0060*/  MOV R7, UR5 ;  /* 0x0000000500077c02 */ /* 0x002fe20008000f00 */
[----:B0-23--:R-:W-:-:S07]  /*0070*/  IMAD.WIDE.U32 R2, R6, 0x4, R2 ;  /* 0x0000000406027825 */ /* 0x00dfce00078e0002 */
.L_x_11:
[----:B------:R-:W-:-:S04]  /*0080*/  IADD3 R0, PT, PT, R6, R7, RZ ;  /* 0x0000000706007210 */ /* 0x000fc80007ffe0ff */
[----:B------:R-:W-:-:S04]  /*0090*/  ISETP.GE.AND P0, PT, R0, UR4, PT ;  /* 0x0000000400007c0c */ /* 0x000fc8000bf06270 */
[----:B------:R-:W-:-:S13]  /*00a0*/  ISETP.GE.U32.OR P0, PT, R6, R7, P0 ;  /* 0x000000070600720c */ /* 0x000fda0000706470 */
[C---:B------:R-:W-:Y:S01]  /*00b0*/  @!P0 IMAD.WIDE R4, R7.reuse, 0x4, R2 ;  /* 0x0000000407048825 */ /* 0x040fe200078e0202 */
[----:B------:R-:W2:Y:S05]  /*00c0*/  @!P0 LDG.E R9, desc[UR6][R2.64] ;  /* 0x0000000602098981 */ /* 0x000eaa000c1e1900 */
[----:B------:R-:W2:Y:S01]  /*00d0*/  @!P0 LDG.E R4, desc[UR6][R4.64] ;  /* 0x0000000604048981 */ /* 0x000ea2000c1e1900 */
[----:B------:R-:W-:Y:S01]  /*00e0*/  UIADD3 UR4, UPT, UPT, UR4, 0x1, URZ ;  /* 0x0000000104047890 */ /* 0x000fe2000fffe0ff */
[----:B------:R-:W-:-:S03]  /*00f0*/  IADD3 R0, PT, PT, R7, 0x1, RZ ;  /* 0x0000000107007810 */ /* 0x000fc60007ffe0ff */
[----:B------:R-:W-:Y:S01]  /*0100*/  USHF.R.S32.HI UR4, URZ, 0x1, UR4 ;  /* 0x00000001ff047899 */ /* 0x000fe20008011404 */
[----:B--2---:R-:W-:-:S05]  /*0110*/  @!P0 FADD R9, R4, R9 ;  /* 0x0000000904098221 */ /* 0x004fca0000000000 */
[----:B------:R0:W-:Y:S01]  /*0120*/  @!P0 STG.E desc[UR6][R2.64], R9 ;  /* 0x0000000902008986 */ /* 0x0001e2000c101906 */
[----:B------:R-:W-:Y:S02]  /*0130*/  ISETP.GT.U32.AND P0, PT, R7, 0x2, PT ;  /* 0x000000020700780c */ /* 0x000fe40003f04070 */
[----:B------:R-:W-:-:S11]  /*0140*/  SHF.R.U32.HI R7, RZ, 0x1, R0 ;  /* 0x00000001ff077819 */ /* 0x000fd60000011600 */
[----:B0-----:R-:W-:Y:S05]  /*0150*/  @P0 BRA `(.L_x_11) ;  /* 0xfffffffc00c80947 */ /* 0x001fea000383ffff */
[----:B------:R-:W0:Y:S02]  /*0160*/  LDC.64 R2, c[0x0][0x380] ;  /* 0x0000e000ff027b82 */ /* 0x000e240000000a00 */
[----:B0-----:R-:W2:Y:S04]  /*0170*/  LDG.E R0, desc[UR6][R2.64+0x4] ;  /* 0x0000040602007981 */ /* 0x001ea8000c1e1900 */
[----:B------:R-:W2:Y:S02]  /*0180*/  LDG.E R5, desc[UR6][R2.64] ;  /* 0x0000000602057981 */ /* 0x000ea4000c1e1900 */
[----:B--2---:R-:W-:-:S05]  /*0190*/  FADD R5, R0, R5 ;  /* 0x0000000500057221 */ /* 0x004fca0000000000 */
[----:B------:R-:W-:Y:S01]  /*01a0*/  STG.E desc[UR6][R2.64], R5 ;  /* 0x0000000502007986 */ /* 0x000fe2000c101906 */
[----:B------:R-:W-:Y:S05]  /*01b0*/  EXIT ;  /* 0x000000000000794d */ /* 0x000fea0003800000 */
.L_x_12:
        /* <DEDUP_REMOVED lines=12> */
.L_x_23:


//--------------------- .text._Z3MaxPfi           --------------------------
	.section	.text._Z3MaxPfi,"ax",@progbits
	.align	128
        .global         _Z3MaxPfi
        .type           _Z3MaxPfi,@function
        .size           _Z3MaxPfi,(.L_x_24 - _Z3MaxPfi)
        .other          _Z3MaxPfi,@"STO_CUDA_ENTRY STV_DEFAULT"
_Z3MaxPfi:
.text._Z3MaxPfi:
        /* <DEDUP_REMOVED lines=8> */
.L_x_15:
[----:B------:R-:W-:Y:S01]  /*0080*/  IMAD.IADD R0, R6, 0x1, R7 ;  /* 0x0000000106007824 */ /* 0x000fe200078e0207 */
[----:B------:R-:W-:Y:S04]  /*0090*/  BSSY.RECONVERGENT B0, `(.L_x_13) ;  /* 0x0000009000007945 */ /* 0x000fe80003800200 */
[----:B------:R-:W-:-:S04]  /*00a0*/  ISETP.GE.AND P0, PT, R0, UR4, PT ;  /* 0x0000000400007c0c */ /* 0x000fc8000bf06270 */
[----:B------:R-:W-:-:S13]  /*00b0*/  ISETP.GE.U32.OR P0, PT, R6, R7, P0 ;  /* 0x000000070600720c */ /* 0x000fda0000706470 */
[----:B0-----:R-:W-:Y:S05]  /*00c0*/  @P0 BRA `(.L_x_14) ;  /* 0x0000000000140947 */ /* 0x001fea0003800000 */
[----:B------:R-:W-:Y:S01]  /*00d0*/  IMAD.WIDE R4, R7, 0x4, R2 ;  /* 0x0000000407047825 */ /* 0x000fe200078e0202 */
[----:B------:R-:W2:Y:S05]  /*00e0*/  LDG.E R0, desc[UR6][R2.64] ;  /* 0x0000000602007981 */ /* 0x000eaa000c1e1900 */
[----:B------:R-:W2:Y:S02]  /*00f0*/  LDG.E R5, desc[UR6][R4.64] ;  /* 0x0000000604057981 */ /* 0x000ea4000c1e1900 */
[----:B--2---:R-:W-:-:S13]  /*0100*/  FSETP.GEU.AND P0, PT, R0, R5, PT ;  /* 0x000000050000720b */ /* 0x004fda0003f0e000 */
[----:B------:R0:W-:Y:S02]  /*0110*/  @!P0 STG.E desc[UR6][R2.64], R5 ;  /* 0x0000000502008986 */ /* 0x0001e4000c101906 */
.L_x_14:
[----:B------:R-:W-:Y:S05]  /*0120*/  BSYNC.RECONVERGENT B0 ;  /* 0x0000000000007941 */ /* 0x000fea0003800200 */
.L_x_13:
[C---:B------:R-:W-:Y:S01]  /*0130*/  ISETP.GT.U32.AND P0, PT, R7.reuse, 0x2, PT ;  /* 0x000000020700780c */ /* 0x040fe20003f04070 */
[----:B------:R-:W-:Y:S01]  /*0140*/  UIADD3 UR4, UPT, UPT, UR4, 0x1, URZ ;  /* 0x0000000104047890 */ /* 0x000fe2000fffe0ff */
[----:B------:R-:W-:-:S03]  /*0150*/  VIADD R0, R7, 0x1 ;  /* 0x0000000107007836 */ /* 0x000fc60000000000 */
[----:B------:R-:W-:Y:S02]  /*0160*/  USHF.R.S32.HI UR4, URZ, 0x1, UR4 ;  /* 0x00000001ff047899 */ /* 0x000fe40008011404 */
[----:B------:R-:W-:-:S06]  /*0170*/  SHF.R.U32.HI R7, RZ, 0x1, R0 ;  /* 0x00000001ff077819 */ /* 0x000fcc0000011600 */
[----:B------:R-:W-:Y:S05]  /*0180*/  @P0 BRA `(.L_x_15) ;  /* 0xfffffffc00bc0947 */ /* 0x000fea000383ffff */
[----:B0-----:R-:W0:Y:S02]  /*0190*/  LDC.64 R2, c[0x0][0x380] ;  /* 0x0000e000ff027b82 */ /* 0x001e240000000a00 */
[----:B0-----:R-:W2:Y:S04]  /*01a0*/  LDG.E R0, desc[UR6][R2.64] ;  /* 0x0000000602007981 */ /* 0x001ea8000c1e1900 */
[----:B------:R-:W2:Y:S02]  /*01b0*/  LDG.E R5, desc[UR6][R2.64+0x4] ;  /* 0x0000040602057981 */ /* 0x000ea4000c1e1900 */
[----:B--2---:R-:W-:-:S13]  /*01c0*/  FSETP.GEU.AND P0, PT, R0, R5, PT ;  /* 0x000000050000720b */ /* 0x004fda0003f0e000 */
[----:B------:R-:W-:Y:S05]  /*01d0*/  @P0 EXIT ;  /* 0x000000000000094d */ /* 0x000fea0003800000 */
[----:B------:R-:W-:Y:S01]  /*01e0*/  STG.E desc[UR6][R2.64], R5 ;  /* 0x0000000502007986 */ /* 0x000fe2000c101906 */
[----:B------:R-:W-:Y:S05]  /*01f0*/  EXIT ;  /* 0x000000000000794d */ /* 0x000fea0003800000 */
.L_x_16:
        /* <DEDUP_REMOVED lines=16> */
.L_x_24:


//--------------------- .text._Z3MinPfi           --------------------------
	.section	.text._Z3MinPfi,"ax",@progbits
	.align	128
        .global         _Z3MinPfi
        .type           _Z3MinPfi,@function
        .size           _Z3MinPfi,(.L_x_25 - _Z3MinPfi)
        .other          _Z3MinPfi,@"STO_CUDA_ENTRY STV_DEFAULT"
_Z3MinPfi:
.text._Z3MinPfi:
        /* <DEDUP_REMOVED lines=8> */
.L_x_19:
        /* <DEDUP_REMOVED lines=8> */
[----:B--2---:R-:W-:-:S13]  /*0100*/  FSETP.GT.AND P0, PT, R0, R5, PT ;  /* 0x000000050000720b */ /* 0x004fda0003f04000 */
[----:B------:R0:W-:Y:S02]  /*0110*/  @P0 STG.E desc[UR6][R2.64], R5 ;  /* 0x0000000502000986 */ /* 0x0001e4000c101906 */
.L_x_18:
[----:B------:R-:W-:Y:S05]  /*0120*/  BSYNC.RECONVERGENT B0 ;  /* 0x0000000000007941 */ /* 0x000fea0003800200 */
.L_x_17:
        /* <DEDUP_REMOVED lines=9> */
[----:B--2---:R-:W-:-:S13]  /*01c0*/  FSETP.GT.AND P0, PT, R0, R5, PT ;  /* 0x000000050000720b */ /* 0x004fda0003f04000 */
[----:B------:R-:W-:Y:S05]  /*01d0*/  @!P0 EXIT ;  /* 0x000000000000894d */ /* 0x000fea0003800000 */
[----:B------:R-:W-:Y:S01]  /*01e0*/  STG.E desc[UR6][R2.64], R5 ;  /* 0x0000000502007986 */ /* 0x000fe2000c101906 */
[----:B------:R-:W-:Y:S05]  /*01f0*/  EXIT ;  /* 0x000000000000794d */ /* 0x000fea0003800000 */
.L_x_20:
        /* <DEDUP_REMOVED lines=16> */
.L_x_25:


//--------------------- .nv.shared.reserved.0     --------------------------
	.section	.nv.shared.reserved.0,"aw",@nobits
	.weak		__nv_reservedSMEM_offset_0_alias
	.size		__nv_reservedSMEM_offset_0_alias, 0, 64
	.other		__nv_reservedSMEM_offset_0_alias,@"STO_CUDA_RESERVED_SHARED STV_DEFAULT"
__nv_reservedSMEM_offset_0_alias:
	.zero		0
	.zero		64


//--------------------- .nv.constant0._Z7AveragePfi --------------------------
	.section	.nv.constant0._Z7AveragePfi,"a",@progbits
	.sectionflags	@""
	.align	4
.nv.constant0._Z7AveragePfi:
	.zero		908


//--------------------- .nv.constant0._Z3SumPfi   --------------------------
	.section	.nv.constant0._Z3SumPfi,"a",@progbits
	.sectionflags	@""
	.align	4
.nv.constant0._Z3SumPfi:
	.zero		908


//--------------------- .nv.constant0._Z3MaxPfi   --------------------------
	.section	.nv.constant0._Z3MaxPfi,"a",@progbits
	.sectionflags	@""
	.align	4
.nv.constant0._Z3MaxPfi:
	.zero		908


//--------------------- .nv.constant0._Z3MinPfi   --------------------------
	.section	.nv.constant0._Z3MinPfi,"a",@progbits
	.sectionflags	@""
	.align	4
.nv.constant0._Z3MinPfi:
	.zero		908


//--------------------- SYMBOLS --------------------------

	.type		.nv.reservedSmem.offset0,@object
	.size		.nv.reservedSmem.offset0,0x4
